//
// Generated by NVIDIA NVVM Compiler
//
// Compiler Build ID: CL-36424714
// Cuda compilation tools, release 13.0, V13.0.88
// Based on NVVM 20.0.0
//

.version 9.0
.target sm_100
.address_size 64

	// .globl	_Z17threadNaiveKernelPK6__halfS1_PS_mm

.visible .entry _Z17threadNaiveKernelPK6__halfS1_PS_mm(
	.param .u64 .ptr .align 1 _Z17threadNaiveKernelPK6__halfS1_PS_mm_param_0,
	.param .u64 .ptr .align 1 _Z17threadNaiveKernelPK6__halfS1_PS_mm_param_1,
	.param .u64 .ptr .align 1 _Z17threadNaiveKernelPK6__halfS1_PS_mm_param_2,
	.param .u64 _Z17threadNaiveKernelPK6__halfS1_PS_mm_param_3,
	.param .u64 _Z17threadNaiveKernelPK6__halfS1_PS_mm_param_4
)
{
	.reg .pred 	%p<11>;
	.reg .b16 	%rs<32>;
	.reg .b32 	%r<5>;
	.reg .b32 	%f<69>;
	.reg .b64 	%rd<68>;

	ld.param.u64 	%rd25, [_Z17threadNaiveKernelPK6__halfS1_PS_mm_param_0];
	ld.param.u64 	%rd26, [_Z17threadNaiveKernelPK6__halfS1_PS_mm_param_1];
	ld.param.u64 	%rd23, [_Z17threadNaiveKernelPK6__halfS1_PS_mm_param_3];
	ld.param.u64 	%rd24, [_Z17threadNaiveKernelPK6__halfS1_PS_mm_param_4];
	cvta.to.global.u64 	%rd1, %rd26;
	cvta.to.global.u64 	%rd2, %rd25;
	mov.u32 	%r1, %ctaid.x;
	mov.u32 	%r2, %ntid.x;
	mov.u32 	%r3, %tid.x;
	mad.lo.s32 	%r4, %r1, %r2, %r3;
	cvt.u64.u32 	%rd3, %r4;
	setp.le.u64 	%p1, %rd23, %rd3;
	@%p1 bra 	$L__BB0_14;
	setp.eq.s64 	%p2, %rd24, 0;
	mov.f32 	%f68, 0f00000000;
	@%p2 bra 	$L__BB0_13;
	and.b64  	%rd4, %rd24, 7;
	setp.lt.u64 	%p3, %rd24, 8;
	mov.f32 	%f68, 0f00000000;
	mov.b64 	%rd66, 0;
	@%p3 bra 	$L__BB0_5;
	and.b64  	%rd66, %rd24, -8;
	shl.b64 	%rd28, %rd3, 1;
	add.s64 	%rd63, %rd2, %rd28;
	shl.b64 	%rd7, %rd23, 4;
	add.s64 	%rd62, %rd1, 8;
	shl.b64 	%rd9, %rd23, 1;
	mov.f32 	%f68, 0f00000000;
	mov.u64 	%rd64, %rd66;
$L__BB0_4:
	.pragma "nounroll";
	ld.global.nc.u16 	%rs1, [%rd63];
	// begin inline asm
	{  cvt.f32.f16 %f17, %rs1;}

	// end inline asm
	ld.global.nc.u16 	%rs2, [%rd62+-8];
	// begin inline asm
	{  cvt.f32.f16 %f18, %rs2;}

	// end inline asm
	fma.rn.f32 	%f33, %f17, %f18, %f68;
	add.s64 	%rd29, %rd63, %rd9;
	ld.global.nc.u16 	%rs3, [%rd29];
	// begin inline asm
	{  cvt.f32.f16 %f19, %rs3;}

	// end inline asm
	ld.global.nc.u16 	%rs4, [%rd62+-6];
	// begin inline asm
	{  cvt.f32.f16 %f20, %rs4;}

	// end inline asm
	fma.rn.f32 	%f34, %f19, %f20, %f33;
	add.s64 	%rd30, %rd29, %rd9;
	ld.global.nc.u16 	%rs5, [%rd30];
	// begin inline asm
	{  cvt.f32.f16 %f21, %rs5;}

	// end inline asm
	ld.global.nc.u16 	%rs6, [%rd62+-4];
	// begin inline asm
	{  cvt.f32.f16 %f22, %rs6;}

	// end inline asm
	fma.rn.f32 	%f35, %f21, %f22, %f34;
	add.s64 	%rd31, %rd30, %rd9;
	ld.global.nc.u16 	%rs7, [%rd31];
	// begin inline asm
	{  cvt.f32.f16 %f23, %rs7;}

	// end inline asm
	ld.global.nc.u16 	%rs8, [%rd62+-2];
	// begin inline asm
	{  cvt.f32.f16 %f24, %rs8;}

	// end inline asm
	fma.rn.f32 	%f36, %f23, %f24, %f35;
	add.s64 	%rd32, %rd31, %rd9;
	ld.global.nc.u16 	%rs9, [%rd32];
	// begin inline asm
	{  cvt.f32.f16 %f25, %rs9;}

	// end inline asm
	ld.global.nc.u16 	%rs10, [%rd62];
	// begin inline asm
	{  cvt.f32.f16 %f26, %rs10;}

	// end inline asm
	fma.rn.f32 	%f37, %f25, %f26, %f36;
	add.s64 	%rd33, %rd32, %rd9;
	ld.global.nc.u16 	%rs11, [%rd33];
	// begin inline asm
	{  cvt.f32.f16 %f27, %rs11;}

	// end inline asm
	ld.global.nc.u16 	%rs12, [%rd62+2];
	// begin inline asm
	{  cvt.f32.f16 %f28, %rs12;}

	// end inline asm
	fma.rn.f32 	%f38, %f27, %f28, %f37;
	add.s64 	%rd34, %rd33, %rd9;
	ld.global.nc.u16 	%rs13, [%rd34];
	// begin inline asm
	{  cvt.f32.f16 %f29, %rs13;}

	// end inline asm
	ld.global.nc.u16 	%rs14, [%rd62+4];
	// begin inline asm
	{  cvt.f32.f16 %f30, %rs14;}

	// end inline asm
	fma.rn.f32 	%f39, %f29, %f30, %f38;
	add.s64 	%rd35, %rd34, %rd9;
	ld.global.nc.u16 	%rs15, [%rd35];
	// begin inline asm
	{  cvt.f32.f16 %f31, %rs15;}

	// end inline asm
	ld.global.nc.u16 	%rs16, [%rd62+6];
	// begin inline asm
	{  cvt.f32.f16 %f32, %rs16;}

	// end inline asm
	fma.rn.f32 	%f68, %f31, %f32, %f39;
	add.s64 	%rd64, %rd64, -8;
	add.s64 	%rd63, %rd63, %rd7;
	add.s64 	%rd62, %rd62, 16;
	setp.ne.s64 	%p4, %rd64, 0;
	@%p4 bra 	$L__BB0_4;
$L__BB0_5:
	setp.eq.s64 	%p5, %rd4, 0;
	@%p5 bra 	$L__BB0_13;
	and.b64  	%rd17, %rd24, 3;
	setp.lt.u64 	%p6, %rd4, 4;
	@%p6 bra 	$L__BB0_8;
	mad.lo.s64 	%rd36, %rd66, %rd23, %rd3;
	shl.b64 	%rd37, %rd36, 1;
	add.s64 	%rd38, %rd2, %rd37;
	ld.global.nc.u16 	%rs17, [%rd38];
	// begin inline asm
	{  cvt.f32.f16 %f41, %rs17;}

	// end inline asm
	shl.b64 	%rd39, %rd66, 1;
	add.s64 	%rd40, %rd1, %rd39;
	ld.global.nc.u16 	%rs18, [%rd40];
	// begin inline asm
	{  cvt.f32.f16 %f42, %rs18;}

	// end inline asm
	fma.rn.f32 	%f49, %f41, %f42, %f68;
	shl.b64 	%rd41, %rd23, 1;
	add.s64 	%rd42, %rd38, %rd41;
	ld.global.nc.u16 	%rs19, [%rd42];
	// begin inline asm
	{  cvt.f32.f16 %f43, %rs19;}

	// end inline asm
	ld.global.nc.u16 	%rs20, [%rd40+2];
	// begin inline asm
	{  cvt.f32.f16 %f44, %rs20;}

	// end inline asm
	fma.rn.f32 	%f50, %f43, %f44, %f49;
	add.s64 	%rd43, %rd42, %rd41;
	ld.global.nc.u16 	%rs21, [%rd43];
	// begin inline asm
	{  cvt.f32.f16 %f45, %rs21;}

	// end inline asm
	ld.global.nc.u16 	%rs22, [%rd40+4];
	// begin inline asm
	{  cvt.f32.f16 %f46, %rs22;}

	// end inline asm
	fma.rn.f32 	%f51, %f45, %f46, %f50;
	add.s64 	%rd44, %rd43, %rd41;
	ld.global.nc.u16 	%rs23, [%rd44];
	// begin inline asm
	{  cvt.f32.f16 %f47, %rs23;}

	// end inline asm
	ld.global.nc.u16 	%rs24, [%rd40+6];
	// begin inline asm
	{  cvt.f32.f16 %f48, %rs24;}

	// end inline asm
	fma.rn.f32 	%f68, %f47, %f48, %f51;
	add.s64 	%rd66, %rd66, 4;
$L__BB0_8:
	setp.eq.s64 	%p7, %rd17, 0;
	@%p7 bra 	$L__BB0_13;
	setp.eq.s64 	%p8, %rd17, 1;
	@%p8 bra 	$L__BB0_11;
	mad.lo.s64 	%rd45, %rd66, %rd23, %rd3;
	shl.b64 	%rd46, %rd45, 1;
	add.s64 	%rd47, %rd2, %rd46;
	ld.global.nc.u16 	%rs25, [%rd47];
	// begin inline asm
	{  cvt.f32.f16 %f53, %rs25;}

	// end inline asm
	shl.b64 	%rd48, %rd66, 1;
	add.s64 	%rd49, %rd1, %rd48;
	ld.global.nc.u16 	%rs26, [%rd49];
	// begin inline asm
	{  cvt.f32.f16 %f54, %rs26;}

	// end inline asm
	fma.rn.f32 	%f57, %f53, %f54, %f68;
	shl.b64 	%rd50, %rd23, 1;
	add.s64 	%rd51, %rd47, %rd50;
	ld.global.nc.u16 	%rs27, [%rd51];
	// begin inline asm
	{  cvt.f32.f16 %f55, %rs27;}

	// end inline asm
	ld.global.nc.u16 	%rs28, [%rd49+2];
	// begin inline asm
	{  cvt.f32.f16 %f56, %rs28;}

	// end inline asm
	fma.rn.f32 	%f68, %f55, %f56, %f57;
	add.s64 	%rd66, %rd66, 2;
$L__BB0_11:
	and.b64  	%rd52, %rd24, 1;
	setp.eq.b64 	%p9, %rd52, 1;
	not.pred 	%p10, %p9;
	@%p10 bra 	$L__BB0_13;
	mad.lo.s64 	%rd53, %rd66, %rd23, %rd3;
	shl.b64 	%rd54, %rd53, 1;
	add.s64 	%rd55, %rd2, %rd54;
	ld.global.nc.u16 	%rs29, [%rd55];
	// begin inline asm
	{  cvt.f32.f16 %f58, %rs29;}

	// end inline asm
	shl.b64 	%rd56, %rd66, 1;
	add.s64 	%rd57, %rd1, %rd56;
	ld.global.nc.u16 	%rs30, [%rd57];
	// begin inline asm
	{  cvt.f32.f16 %f59, %rs30;}

	// end inline asm
	fma.rn.f32 	%f68, %f58, %f59, %f68;
$L__BB0_13:
	ld.param.u64 	%rd61, [_Z17threadNaiveKernelPK6__halfS1_PS_mm_param_2];
	// begin inline asm
	{  cvt.rn.f16.f32 %rs31, %f68;}

	// end inline asm
	cvta.to.global.u64 	%rd58, %rd61;
	shl.b64 	%rd59, %rd3, 1;
	add.s64 	%rd60, %rd58, %rd59;
	st.global.u16 	[%rd60], %rs31;
$L__BB0_14:
	ret;

}


// ===== COMPILED SASS (sm_100) =====

	.target	sm_100

	.elftype	@"ET_EXEC"


//--------------------- .note.nv.tkinfo           --------------------------
	.section	.note.nv.tkinfo,"",@"SHT_NOTE"
	.sectionflags	@"SHF_NOTE_NV_TKINFO"
	.tkinfo
        /*0018*/ 	.word	0x00000002
        /*0030*/ 	.string	""
        /*0030*/ 	.string	"ptxas"
        /*0030*/ 	.string	"Cuda compilation tools, release 13.0, V13.0.88"
        /*0030*/ 	.string	"Build cuda_13.0.r13.0/compiler.36424714_0"
        /*0030*/ 	.string	"-arch sm_100 -m 64 "



//--------------------- .note.nv.cuinfo           --------------------------
	.section	.note.nv.cuinfo,"",@"SHT_NOTE"
	.sectionflags	@"SHF_NOTE_NV_CUINFO"
        /*0018*/ 	.short	0x0002
        /*001a*/ 	.short	0x0064
        /*001c*/ 	.short	0x0082
	.zero		2


//--------------------- .nv.info                  --------------------------
	.section	.nv.info,"",@"SHT_CUDA_INFO"
	.align	4


	//----- nvinfo : EIATTR_REGCOUNT
	.align		4
        /*0000*/ 	.byte	0x04, 0x2f
        /*0002*/ 	.short	(.L_1 - .L_0)
	.align		4
.L_0:
        /*0004*/ 	.word	index@(_Z17threadNaiveKernelPK6__halfS1_PS_mm)
        /*0008*/ 	.word	0x00000020


	//----- nvinfo : EIATTR_FRAME_SIZE
	.align		4
.L_1:
        /*000c*/ 	.byte	0x04, 0x11
        /*000e*/ 	.short	(.L_3 - .L_2)
	.align		4
.L_2:
        /*0010*/ 	.word	index@(_Z17threadNaiveKernelPK6__halfS1_PS_mm)
        /*0014*/ 	.word	0x00000000


	//----- nvinfo : EIATTR_MIN_STACK_SIZE
	.align		4
.L_3:
        /*0018*/ 	.byte	0x04, 0x12
        /*001a*/ 	.short	(.L_5 - .L_4)
	.align		4
.L_4:
        /*001c*/ 	.word	index@(_Z17threadNaiveKernelPK6__halfS1_PS_mm)
        /*0020*/ 	.word	0x00000000
.L_5:


//--------------------- .nv.compat                --------------------------
	.section	.nv.compat,"",@"SHT_CUDA_COMPAT_INFO"
	.align	4
        /*0000*/ 	.byte	0x02, 0x09, 0x00, 0x00, 0x02, 0x02, 0x01, 0x00, 0x02, 0x05, 0x05, 0x00, 0x03, 0x07, 0x01, 0x01
        /*0010*/ 	.byte	0x02, 0x03, 0x00, 0x00, 0x02, 0x06, 0x01, 0x00, 0x04, 0x0b, 0x08, 0x00, 0x09, 0x00, 0x00, 0x00
        /*0020*/ 	.byte	0x00, 0x00, 0x00, 0x00


//--------------------- .nv.info._Z17threadNaiveKernelPK6__halfS1_PS_mm --------------------------
	.section	.nv.info._Z17threadNaiveKernelPK6__halfS1_PS_mm,"",@"SHT_CUDA_INFO"
	.sectionflags	@""
	.align	4


	//----- nvinfo : EIATTR_CUDA_API_VERSION
	.align		4
        /*0000*/ 	.byte	0x04, 0x37
        /*0002*/ 	.short	(.L_7 - .L_6)
.L_6:
        /*0004*/ 	.word	0x00000082


	//----- nvinfo : EIATTR_KPARAM_INFO
	.align		4
.L_7:
        /*0008*/ 	.byte	0x04, 0x17
        /*000a*/ 	.short	(.L_9 - .L_8)
.L_8:
        /*000c*/ 	.word	0x00000000
        /*0010*/ 	.short	0x0004
        /*0012*/ 	.short	0x0020
        /*0014*/ 	.byte	0x00, 0xf0, 0x21, 0x00


	//----- nvinfo : EIATTR_KPARAM_INFO
	.align		4
.L_9:
        /*0018*/ 	.byte	0x04, 0x17
        /*001a*/ 	.short	(.L_11 - .L_10)
.L_10:
        /*001c*/ 	.word	0x00000000
        /*0020*/ 	.short	0x0003
        /*0022*/ 	.short	0x0018
        /*0024*/ 	.byte	0x00, 0xf0, 0x21, 0x00


	//----- nvinfo : EIATTR_KPARAM_INFO
	.align		4
.L_11:
        /*0028*/ 	.byte	0x04, 0x17
        /*002a*/ 	.short	(.L_13 - .L_12)
.L_12:
        /*002c*/ 	.word	0x00000000
        /*0030*/ 	.short	0x0002
        /*0032*/ 	.short	0x0010
        /*0034*/ 	.byte	0x00, 0xf5, 0x21, 0x00


	//----- nvinfo : EIATTR_KPARAM_INFO
	.align		4
.L_13:
        /*0038*/ 	.byte	0x04, 0x17
        /*003a*/ 	.short	(.L_15 - .L_14)
.L_14:
        /*003c*/ 	.word	0x00000000
        /*0040*/ 	.short	0x0001
        /*0042*/ 	.short	0x0008
        /*0044*/ 	.byte	0x00, 0xf5, 0x21, 0x00


	//----- nvinfo : EIATTR_KPARAM_INFO
	.align		4
.L_15:
        /*0048*/ 	.byte	0x04, 0x17
        /*004a*/ 	.short	(.L_17 - .L_16)
.L_16:
        /*004c*/ 	.word	0x00000000
        /*0050*/ 	.short	0x0000
        /*0052*/ 	.short	0x0000
        /*0054*/ 	.byte	0x00, 0xf5, 0x21, 0x00


	//----- nvinfo : EIATTR_SPARSE_MMA_MASK
	.align		4
.L_17:
        /*0058*/ 	.byte	0x03, 0x50
        /*005a*/ 	.short	0x0000


	//----- nvinfo : EIATTR_MAXREG_COUNT
	.align		4
        /*005c*/ 	.byte	0x03, 0x1b
        /*005e*/ 	.short	0x00ff


	//----- nvinfo : EIATTR_MERCURY_ISA_VERSION
	.align		4
        /*0060*/ 	.byte	0x03, 0x5f
        /*0062*/ 	.short	0x0101


	//----- nvinfo : EIATTR_VRC_CTA_INIT_COUNT
	.align		4
        /*0064*/ 	.byte	0x02, 0x4a
	.zero		1
	.zero		1


	//----- nvinfo : EIATTR_EXIT_INSTR_OFFSETS
	.align		4
        /*0068*/ 	.byte	0x04, 0x1c
        /*006a*/ 	.short	(.L_19 - .L_18)


	//   ....[0]....
.L_18:
        /*006c*/ 	.word	0x00000080


	//   ....[1]....
        /*0070*/ 	.word	0x00000d20


	//----- nvinfo : EIATTR_CBANK_PARAM_SIZE
	.align		4
.L_19:
        /*0074*/ 	.byte	0x03, 0x19
        /*0076*/ 	.short	0x0028


	//----- nvinfo : EIATTR_PARAM_CBANK
	.align		4
        /*0078*/ 	.byte	0x04, 0x0a
        /*007a*/ 	.short	(.L_21 - .L_20)
	.align		4
.L_20:
        /*007c*/ 	.word	index@(.nv.constant0._Z17threadNaiveKernelPK6__halfS1_PS_mm)
        /*0080*/ 	.short	0x0380
        /*0082*/ 	.short	0x0028


	//----- nvinfo : EIATTR_SW_WAR
	.align		4
.L_21:
        /*0084*/ 	.byte	0x04, 0x36
        /*0086*/ 	.short	(.L_23 - .L_22)
.L_22:
        /*0088*/ 	.word	0x00000008
.L_23:


//--------------------- .nv.callgraph             --------------------------
	.section	.nv.callgraph,"",@"SHT_CUDA_CALLGRAPH"
	.align	4
	.sectionentsize	8
	.align		4
        /*0000*/ 	.word	0x00000000
	.align		4
        /*0004*/ 	.word	0xffffffff
	.align		4
        /*0008*/ 	.word	0x00000000
	.align		4
        /*000c*/ 	.word	0xfffffffe
	.align		4
        /*0010*/ 	.word	0x00000000
	.align		4
        /*0014*/ 	.word	0xfffffffd
	.align		4
        /*0018*/ 	.word	0x00000000
	.align		4
        /*001c*/ 	.word	0xfffffffc


//--------------------- .text._Z17threadNaiveKernelPK6__halfS1_PS_mm --------------------------
	.section	.text._Z17threadNaiveKernelPK6__halfS1_PS_mm,"ax",@progbits
	.align	128
        .global         _Z17threadNaiveKernelPK6__halfS1_PS_mm
        .type           _Z17threadNaiveKernelPK6__halfS1_PS_mm,@function
        .size           _Z17threadNaiveKernelPK6__halfS1_PS_mm,(.L_x_6 - _Z17threadNaiveKernelPK6__halfS1_PS_mm)
        .other          _Z17threadNaiveKernelPK6__halfS1_PS_mm,@"STO_CUDA_ENTRY STV_DEFAULT"
_Z17threadNaiveKernelPK6__halfS1_PS_mm:
.text._Z17threadNaiveKernelPK6__halfS1_PS_mm:
[----:B------:R-:W-:Y:S01]  /*0000*/  LDC R1, c[0x0][0x37c] ;  /* 0x0000df00ff017b82 */ /* 0x000fe20000000800 */
[----:B------:R-:W0:Y:S07]  /*0010*/  S2R R5, SR_TID.X ;  /* 0x0000000000057919 */ /* 0x000e2e0000002100 */
[----:B------:R-:W0:Y:S08]  /*0020*/  S2UR UR4, SR_CTAID.X ;  /* 0x00000000000479c3 */ /* 0x000e300000002500 */
[----:B------:R-:W0:Y:S08]  /*0030*/  LDC R4, c[0x0][0x360] ;  /* 0x0000d800ff047b82 */ /* 0x000e300000000800 */
[----:B------:R-:W1:Y:S01]  /*0040*/  LDC.64 R2, c[0x0][0x398] ;  /* 0x0000e600ff027b82 */ /* 0x000e620000000a00 */
[----:B0-----:R-:W-:-:S05]  /*0050*/  IMAD R4, R4, UR4, R5 ;  /* 0x0000000404047c24 */ /* 0x001fca000f8e0205 */
[----:B-1----:R-:W-:-:S04]  /*0060*/  ISETP.GE.U32.AND P0, PT, R4, R2, PT ;  /* 0x000000020400720c */ /* 0x002fc80003f06070 */
[----:B------:R-:W-:-:S13]  /*0070*/  ISETP.GE.U32.AND.EX P0, PT, RZ, R3, PT, P0 ;  /* 0x00000003ff00720c */ /* 0x000fda0003f06100 */
[----:B------:R-:W-:Y:S05]  /*0080*/  @P0 EXIT ;  /* 0x000000000000094d */ /* 0x000fea0003800000 */
[----:B------:R-:W0:Y:S01]  /*0090*/  LDCU.64 UR8, c[0x0][0x3a0] ;  /* 0x00007400ff0877ac */ /* 0x000e220008000a00 */
[----:B------:R-:W-:Y:S01]  /*00a0*/  HFMA2 R18, -RZ, RZ, 0, 0 ;  /* 0x00000000ff127431 */ /* 0x000fe200000001ff */
[----:B------:R-:W1:Y:S01]  /*00b0*/  LDCU.64 UR10, c[0x0][0x358] ;  /* 0x00006b00ff0a77ac */ /* 0x000e620008000a00 */
[----:B0-----:R-:W-:-:S04]  /*00c0*/  UISETP.NE.U32.AND UP0, UPT, UR8, URZ, UPT ;  /* 0x000000ff0800728c */ /* 0x001fc8000bf05070 */
[----:B------:R-:W-:-:S09]  /*00d0*/  UISETP.NE.AND.EX UP0, UPT, UR9, URZ, UPT, UP0 ;  /* 0x000000ff0900728c */ /* 0x000fd2000bf05300 */
[----:B-1----:R-:W-:Y:S05]  /*00e0*/  BRA.U !UP0, `(.L_x_0) ;  /* 0x0000000908f87547 */ /* 0x002fea000b800000 */
[----:B------:R-:W-:Y:S01]  /*00f0*/  UISETP.GE.U32.AND UP1, UPT, UR8, 0x8, UPT ;  /* 0x000000080800788c */ /* 0x000fe2000bf26070 */
[----:B------:R-:W-:Y:S01]  /*0100*/  MOV R18, RZ ;  /* 0x000000ff00127202 */ /* 0x000fe20000000f00 */
[----:B------:R-:W-:Y:S02]  /*0110*/  ULOP3.LUT UR12, UR8, 0x7, URZ, 0xc0, !UPT ;  /* 0x00000007080c7892 */ /* 0x000fe4000f8ec0ff */
[----:B------:R-:W-:Y:S02]  /*0120*/  UISETP.GE.U32.AND.EX UP1, UPT, UR9, URZ, UPT, UP1 ;  /* 0x000000ff0900728c */ /* 0x000fe4000bf26110 */
[----:B------:R-:W-:Y:S01]  /*0130*/  UISETP.NE.U32.AND UP0, UPT, UR12, URZ, UPT ;  /* 0x000000ff0c00728c */ /* 0x000fe2000bf05070 */
[----:B------:R-:W-:Y:S01]  /*0140*/  UMOV UR4, URZ ;  /* 0x000000ff00047c82 */ /* 0x000fe20008000000 */
[----:B------:R-:W-:Y:S02]  /*0150*/  UMOV UR5, URZ ;  /* 0x000000ff00057c82 */ /* 0x000fe40008000000 */
[----:B------:R-:W-:-:S03]  /*0160*/  UISETP.NE.AND.EX UP0, UPT, URZ, URZ, UPT, UP0 ;  /* 0x000000ffff00728c */ /* 0x000fc6000bf05300 */
[----:B------:R-:W-:Y:S08]  /*0170*/  BRA.U !UP1, `(.L_x_1) ;  /* 0x00000005093c7547 */ /* 0x000ff0000b800000 */
[----:B------:R-:W0:Y:S01]  /*0180*/  LDCU.128 UR16, c[0x0][0x380] ;  /* 0x00007000ff1077ac */ /* 0x000e220008000c00 */
[----:B------:R-:W-:Y:S01]  /*0190*/  IMAD.WIDE.U32 R6, R2, 0x2, RZ ;  /* 0x0000000202067825 */ /* 0x000fe200078e00ff */
[----:B------:R-:W-:-:S03]  /*01a0*/  SHF.L.U32 R19, R3, 0x1, RZ ;  /* 0x0000000103137819 */ /* 0x000fc600000006ff */
[----:B------:R-:W-:Y:S01]  /*01b0*/  HFMA2 R18, -RZ, RZ, 0, 0 ;  /* 0x00000000ff127431 */ /* 0x000fe200000001ff */
[----:B------:R-:W1:Y:S01]  /*01c0*/  LDCU UR5, c[0x0][0x3a4] ;  /* 0x00007480ff0577ac */ /* 0x000e620008000800 */
[----:B------:R-:W-:Y:S02]  /*01d0*/  SHF.L.U64.HI R0, R2, 0x4, R3 ;  /* 0x0000000402007819 */ /* 0x000fe40000010203 */
[----:B------:R-:W-:Y:S01]  /*01e0*/  IADD3 R19, PT, PT, R7, R19, RZ ;  /* 0x0000001307137210 */ /* 0x000fe20007ffe0ff */
[----:B------:R-:W-:Y:S02]  /*01f0*/  ULOP3.LUT UR4, UR8, 0xfffffff8, URZ, 0xc0, !UPT ;  /* 0xfffffff808047892 */ /* 0x000fe4000f8ec0ff */
[----:B0-----:R-:W-:Y:S01]  /*0200*/  UIADD3 UR6, UP1, UPT, UR18, 0x8, URZ ;  /* 0x0000000812067890 */ /* 0x001fe2000ff3e0ff */
[----:B------:R-:W-:-:S03]  /*0210*/  LEA R16, P0, R4, UR16, 0x1 ;  /* 0x0000001004107c11 */ /* 0x000fc6000f8008ff */
[----:B------:R-:W-:Y:S01]  /*0220*/  UIADD3.X UR7, UPT, UPT, URZ, UR19, URZ, UP1, !UPT ;  /* 0x00000013ff077290 */ /* 0x000fe20008ffe4ff */
[----:B------:R-:W-:Y:S02]  /*0230*/  LEA.HI.X R17, R4, UR17, RZ, 0x1, P0 ;  /* 0x0000001104117c11 */ /* 0x000fe400080f0cff */
[----:B------:R-:W-:Y:S01]  /*0240*/  MOV R8, UR6 ;  /* 0x0000000600087c02 */ /* 0x000fe20008000f00 */
[----:B------:R-:W-:Y:S02]  /*0250*/  UMOV UR6, UR4 ;  /* 0x0000000400067c82 */ /* 0x000fe40008000000 */
[----:B------:R-:W-:Y:S01]  /*0260*/  MOV R9, UR7 ;  /* 0x0000000700097c02 */ /* 0x000fe20008000f00 */
[----:B-1----:R-:W-:-:S06]  /*0270*/  UMOV UR7, UR5 ;  /* 0x0000000500077c82 */ /* 0x002fcc0008000000 */
.L_x_2:
[----:B------:R-:W2:Y:S04]  /*0280*/  LDG.E.U16.CONSTANT R21, desc[UR10][R16.64] ;  /* 0x0000000a10157981 */ /* 0x000ea8000c1e9500 */
[----:B------:R-:W3:Y:S01]  /*0290*/  LDG.E.U16.CONSTANT R27, desc[UR10][R8.64+-0x8] ;  /* 0xfffff80a081b7981 */ /* 0x000ee2000c1e9500 */
[----:B------:R-:W-:-:S03]  /*02a0*/  IADD3 R22, P0, PT, R16, R6, RZ ;  /* 0x0000000610167210 */ /* 0x000fc60007f1e0ff */
[----:B------:R-:W4:Y:S01]  /*02b0*/  LDG.E.U16.CONSTANT R25, desc[UR10][R8.64+-0x6] ;  /* 0xfffffa0a08197981 */ /* 0x000f22000c1e9500 */
[-C--:B------:R-:W-:Y:S02]  /*02c0*/  IADD3.X R23, PT, PT, R17, R19.reuse, RZ, P0, !PT ;  /* 0x0000001311177210 */ /* 0x080fe400007fe4ff */
[-C--:B------:R-:W-:Y:S01]  /*02d0*/  IADD3 R10, P0, PT, R22, R6.reuse, RZ ;  /* 0x00000006160a7210 */ /* 0x080fe20007f1e0ff */
[----:B------:R-:W5:Y:S03]  /*02e0*/  LDG.E.U16.CONSTANT R29, desc[UR10][R8.64+-0x4] ;  /* 0xfffffc0a081d7981 */ /* 0x000f66000c1e9500 */
[----:B------:R-:W-:Y:S01]  /*02f0*/  IADD3.X R11, PT, PT, R23, R19, RZ, P0, !PT ;  /* 0x00000013170b7210 */ /* 0x000fe200007fe4ff */
[----:B------:R-:W5:Y:S01]  /*0300*/  LDG.E.U16.CONSTANT R24, desc[UR10][R22.64] ;  /* 0x0000000a16187981 */ /* 0x000f62000c1e9500 */
[----:B------:R-:W-:-:S03]  /*0310*/  IADD3 R12, P0, PT, R10, R6, RZ ;  /* 0x000000060a0c7210 */ /* 0x000fc60007f1e0ff */
[----:B------:R2:W5:Y:S01]  /*0320*/  LDG.E.U16.CONSTANT R26, desc[UR10][R10.64] ;  /* 0x0000000a0a1a7981 */ /* 0x000562000c1e9500 */
[----:B------:R-:W-:Y:S02]  /*0330*/  IADD3.X R13, PT, PT, R11, R19, RZ, P0, !PT ;  /* 0x000000130b0d7210 */ /* 0x000fe400007fe4ff */
[----:B------:R-:W-:-:S03]  /*0340*/  IADD3 R14, P0, PT, R12, R6, RZ ;  /* 0x000000060c0e7210 */ /* 0x000fc60007f1e0ff */
[----:B------:R-:W5:Y:S02]  /*0350*/  LDG.E.U16.CONSTANT R12, desc[UR10][R12.64] ;  /* 0x0000000a0c0c7981 */ /* 0x000f64000c1e9500 */
[----:B------:R-:W-:Y:S01]  /*0360*/  IMAD.X R15, R13, 0x1, R19, P0 ;  /* 0x000000010d0f7824 */ /* 0x000fe200000e0613 */
[----:B------:R-:W-:-:S04]  /*0370*/  IADD3 R20, P0, PT, R14, R6, RZ ;  /* 0x000000060e147210 */ /* 0x000fc80007f1e0ff */
[----:B------:R-:W5:Y:S04]  /*0380*/  LDG.E.U16.CONSTANT R28, desc[UR10][R14.64] ;  /* 0x0000000a0e1c7981 */ /* 0x000f68000c1e9500 */
[----:B------:R-:W5:Y:S04]  /*0390*/  LDG.E.U16.CONSTANT R13, desc[UR10][R8.64] ;  /* 0x0000000a080d7981 */ /* 0x000f68000c1e9500 */
[----:B------:R-:W5:Y:S01]  /*03a0*/  LDG.E.U16.CONSTANT R14, desc[UR10][R8.64+0x2] ;  /* 0x0000020a080e7981 */ /* 0x000f62000c1e9500 */
[----:B--2---:R-:W-:Y:S01]  /*03b0*/  HADD2.F32 R11, -RZ, R21.H0_H0 ;  /* 0x20000015ff0b7230 */ /* 0x004fe20000004100 */
[----:B------:R-:W-:-:S02]  /*03c0*/  IADD3.X R21, PT, PT, R15, R19, RZ, P0, !PT ;  /* 0x000000130f157210 */ /* 0x000fc400007fe4ff */
[----:B------:R-:W-:Y:S01]  /*03d0*/  IADD3 R22, P0, PT, R20, R6, RZ ;  /* 0x0000000614167210 */ /* 0x000fe20007f1e0ff */
[----:B---3--:R-:W-:Y:S01]  /*03e0*/  HADD2.F32 R10, -RZ, R27.H0_H0 ;  /* 0x2000001bff0a7230 */ /* 0x008fe20000004100 */
[----:B------:R-:W2:Y:S02]  /*03f0*/  LDG.E.U16.CONSTANT R15, desc[UR10][R8.64+0x6] ;  /* 0x0000060a080f7981 */ /* 0x000ea4000c1e9500 */
[-C--:B------:R-:W-:Y:S02]  /*0400*/  IADD3.X R23, PT, PT, R21, R19.reuse, RZ, P0, !PT ;  /* 0x0000001315177210 */ /* 0x080fe400007fe4ff */
[----:B------:R-:W3:Y:S01]  /*0410*/  LDG.E.U16.CONSTANT R27, desc[UR10][R8.64+-0x2] ;  /* 0xfffffe0a081b7981 */ /* 0x000ee2000c1e9500 */
[----:B------:R-:W-:Y:S01]  /*0420*/  FFMA R18, R11, R10, R18 ;  /* 0x0000000a0b127223 */ /* 0x000fe20000000012 */
[----:B------:R-:W-:Y:S02]  /*0430*/  IADD3 R10, P0, PT, R22, R6, RZ ;  /* 0x00000006160a7210 */ /* 0x000fe40007f1e0ff */
[----:B------:R4:W2:Y:S02]  /*0440*/  LDG.E.U16.CONSTANT R20, desc[UR10][R20.64] ;  /* 0x0000000a14147981 */ /* 0x0008a4000c1e9500 */
[----:B------:R-:W-:-:S02]  /*0450*/  IADD3.X R11, PT, PT, R23, R19, RZ, P0, !PT ;  /* 0x00000013170b7210 */ /* 0x000fc400007fe4ff */
[----:B------:R-:W2:Y:S04]  /*0460*/  LDG.E.U16.CONSTANT R22, desc[UR10][R22.64] ;  /* 0x0000000a16167981 */ /* 0x000ea8000c1e9500 */
[----:B------:R-:W2:Y:S04]  /*0470*/  LDG.E.U16.CONSTANT R11, desc[UR10][R10.64] ;  /* 0x0000000a0a0b7981 */ /* 0x000ea8000c1e9500 */
[----:B------:R0:W2:Y:S01]  /*0480*/  LDG.E.U16.CONSTANT R10, desc[UR10][R8.64+0x4] ;  /* 0x0000040a080a7981 */ /* 0x0000a2000c1e9500 */
[----:B----4-:R-:W-:Y:S02]  /*0490*/  HADD2.F32 R21, -RZ, R25.H0_H0 ;  /* 0x20000019ff157230 */ /* 0x010fe40000004100 */
[----:B-----5:R-:W-:-:S02]  /*04a0*/  HADD2.F32 R25, -RZ, R24.H0_H0 ;  /* 0x20000018ff197230 */ /* 0x020fc40000004100 */
[----:B------:R-:W-:-:S03]  /*04b0*/  HADD2.F32 R29, -RZ, R29.H0_H0 ;  /* 0x2000001dff1d7230 */ /* 0x000fc60000004100 */
[----:B------:R-:W-:Y:S01]  /*04c0*/  FFMA R18, R25, R21, R18 ;  /* 0x0000001519127223 */ /* 0x000fe20000000012 */
[----:B------:R-:W-:Y:S01]  /*04d0*/  HADD2.F32 R21, -RZ, R26.H0_H0 ;  /* 0x2000001aff157230 */ /* 0x000fe20000004100 */
[----:B------:R-:W-:Y:S01]  /*04e0*/  UIADD3 UR6, UP1, UPT, UR6, -0x8, URZ ;  /* 0xfffffff806067890 */ /* 0x000fe2000ff3e0ff */
[----:B------:R-:W-:-:S03]  /*04f0*/  HADD2.F32 R25, -RZ, R12.H0_H0 ;  /* 0x2000000cff197230 */ /* 0x000fc60000004100 */
[----:B------:R-:W-:Y:S01]  /*0500*/  FFMA R18, R21, R29, R18 ;  /* 0x0000001d15127223 */ /* 0x000fe20000000012 */
[----:B------:R-:W-:Y:S01]  /*0510*/  HADD2.F32 R12, -RZ, R13.H0_H0 ;  /* 0x2000000dff0c7230 */ /* 0x000fe20000004100 */
[----:B------:R-:W-:Y:S01]  /*0520*/  UIADD3.X UR7, UPT, UPT, UR7, -0x1, URZ, UP1, !UPT ;  /* 0xffffffff07077890 */ /* 0x000fe20008ffe4ff */
[----:B------:R-:W-:Y:S01]  /*0530*/  HADD2.F32 R13, -RZ, R28.H0_H0 ;  /* 0x2000001cff0d7230 */ /* 0x000fe20000004100 */
[----:B------:R-:W-:Y:S01]  /*0540*/  UISETP.NE.U32.AND UP1, UPT, UR6, URZ, UPT ;  /* 0x000000ff0600728c */ /* 0x000fe2000bf25070 */
[----:B------:R-:W-:-:S03]  /*0550*/  HADD2.F32 R14, -RZ, R14.H0_H0 ;  /* 0x2000000eff0e7230 */ /* 0x000fc60000004100 */
[----:B------:R-:W-:Y:S01]  /*0560*/  UISETP.NE.AND.EX UP1, UPT, UR7, URZ, UPT, UP1 ;  /* 0x000000ff0700728c */ /* 0x000fe2000bf25310 */
[----:B------:R-:W-:Y:S02]  /*0570*/  LEA R16, P0, R2, R16, 0x4 ;  /* 0x0000001002107211 */ /* 0x000fe400078020ff */
[----:B0-----:R-:W-:Y:S02]  /*0580*/  IADD3 R8, P1, PT, R8, 0x10, RZ ;  /* 0x0000001008087810 */ /* 0x001fe40007f3e0ff */
[----:B------:R-:W-:Y:S02]  /*0590*/  IADD3.X R17, PT, PT, R17, R0, RZ, P0, !PT ;  /* 0x0000000011117210 */ /* 0x000fe400007fe4ff */
[----:B------:R-:W-:Y:S01]  /*05a0*/  IADD3.X R9, PT, PT, RZ, R9, RZ, P1, !PT ;  /* 0x00000009ff097210 */ /* 0x000fe20000ffe4ff */
[----:B---3--:R-:W-:-:S05]  /*05b0*/  HADD2.F32 R27, -RZ, R27.H0_H0 ;  /* 0x2000001bff1b7230 */ /* 0x008fca0000004100 */
[----:B------:R-:W-:Y:S01]  /*05c0*/  FFMA R18, R25, R27, R18 ;  /* 0x0000001b19127223 */ /* 0x000fe20000000012 */
[----:B--2---:R-:W-:-:S03]  /*05d0*/  HADD2.F32 R21, -RZ, R20.H0_H0 ;  /* 0x20000014ff157230 */ /* 0x004fc60000004100 */
[----:B------:R-:W-:Y:S01]  /*05e0*/  FFMA R12, R13, R12, R18 ;  /* 0x0000000c0d0c7223 */ /* 0x000fe20000000012 */
[----:B------:R-:W-:-:S03]  /*05f0*/  HADD2.F32 R13, -RZ, R22.H0_H0 ;  /* 0x20000016ff0d7230 */ /* 0x000fc60000004100 */
[----:B------:R-:W-:Y:S01]  /*0600*/  FFMA R12, R21, R14, R12 ;  /* 0x0000000e150c7223 */ /* 0x000fe2000000000c */
[----:B------:R-:W-:Y:S02]  /*0610*/  HADD2.F32 R15, -RZ, R15.H0_H0 ;  /* 0x2000000fff0f7230 */ /* 0x000fe40000004100 */
[----:B------:R-:W-:Y:S02]  /*0620*/  HADD2.F32 R11, -RZ, R11.H0_H0 ;  /* 0x2000000bff0b7230 */ /* 0x000fe40000004100 */
[----:B------:R-:W-:-:S05]  /*0630*/  HADD2.F32 R10, -RZ, R10.H0_H0 ;  /* 0x2000000aff0a7230 */ /* 0x000fca0000004100 */
[----:B------:R-:W-:-:S04]  /*0640*/  FFMA R10, R13, R10, R12 ;  /* 0x0000000a0d0a7223 */ /* 0x000fc8000000000c */
[----:B------:R-:W-:Y:S01]  /*0650*/  FFMA R18, R11, R15, R10 ;  /* 0x0000000f0b127223 */ /* 0x000fe2000000000a */
[----:B------:R-:W-:Y:S06]  /*0660*/  BRA.U UP1, `(.L_x_2) ;  /* 0xfffffffd01047547 */ /* 0x000fec000b83ffff */
.L_x_1:
[----:B------:R-:W-:Y:S05]  /*0670*/  BRA.U !UP0, `(.L_x_0) ;  /* 0x0000000508947547 */ /* 0x000fea000b800000 */
[----:B------:R-:W-:Y:S02]  /*0680*/  UISETP.GE.U32.AND UP1, UPT, UR12, 0x4, UPT ;  /* 0x000000040c00788c */ /* 0x000fe4000bf26070 */
[----:B------:R-:W-:Y:S02]  /*0690*/  ULOP3.LUT UR9, UR8, 0x3, URZ, 0xc0, !UPT ;  /* 0x0000000308097892 */ /* 0x000fe4000f8ec0ff */
[----:B------:R-:W-:Y:S02]  /*06a0*/  UISETP.GE.U32.AND.EX UP1, UPT, URZ, URZ, UPT, UP1 ;  /* 0x000000ffff00728c */ /* 0x000fe4000bf26110 */
[----:B------:R-:W-:-:S04]  /*06b0*/  UISETP.NE.U32.AND UP0, UPT, UR9, URZ, UPT ;  /* 0x000000ff0900728c */ /* 0x000fc8000bf05070 */
[----:B------:R-:W-:-:S03]  /*06c0*/  UISETP.NE.AND.EX UP0, UPT, URZ, URZ, UPT, UP0 ;  /* 0x000000ffff00728c */ /* 0x000fc6000bf05300 */
[----:B------:R-:W-:Y:S08]  /*06d0*/  BRA.U !UP1, `(.L_x_3) ;  /* 0x0000000109a87547 */ /* 0x000ff0000b800000 */
[----:B------:R-:W0:Y:S01]  /*06e0*/  LDCU.128 UR12, c[0x0][0x380] ;  /* 0x00007000ff0c77ac */ /* 0x000e220008000c00 */
[----:B------:R-:W-:Y:S02]  /*06f0*/  HFMA2 R5, -RZ, RZ, 0, 0 ;  /* 0x00000000ff057431 */ /* 0x000fe400000001ff */
[C---:B------:R-:W-:Y:S01]  /*0700*/  IMAD R0, R2.reuse, UR5, RZ ;  /* 0x0000000502007c24 */ /* 0x040fe2000f8e02ff */
[----:B------:R-:W-:-:S03]  /*0710*/  SHF.L.U64.HI R17, R2, 0x1, R3 ;  /* 0x0000000102117819 */ /* 0x000fc60000010203 */
[----:B------:R-:W-:Y:S02]  /*0720*/  IMAD R9, R3, UR4, R0 ;  /* 0x0000000403097c24 */ /* 0x000fe4000f8e0200 */
[----:B------:R-:W-:-:S05]  /*0730*/  IMAD.WIDE.U32 R6, R2, UR4, R4 ;  /* 0x0000000402067c25 */ /* 0x000fca000f8e0004 */
[----:B------:R-:W-:Y:S01]  /*0740*/  IADD3 R7, PT, PT, R7, R9, RZ ;  /* 0x0000000907077210 */ /* 0x000fe20007ffe0ff */
[----:B------:R-:W-:Y:S01]  /*0750*/  IMAD.SHL.U32 R9, R2, 0x2, RZ ;  /* 0x0000000202097824 */ /* 0x000fe200078e00ff */
[----:B0-----:R-:W-:Y:S01]  /*0760*/  ULEA UR6, UP1, UR4, UR14, 0x1 ;  /* 0x0000000e04067291 */ /* 0x001fe2000f8208ff */
[----:B------:R-:W-:-:S03]  /*0770*/  LEA R10, P0, R6, UR12, 0x1 ;  /* 0x0000000c060a7c11 */ /* 0x000fc6000f8008ff */
[----:B------:R-:W-:Y:S01]  /*0780*/  ULEA.HI.X UR7, UR4, UR15, UR5, 0x1, UP1 ;  /* 0x0000000f04077291 */ /* 0x000fe200088f0c05 */
[----:B------:R-:W-:Y:S02]  /*0790*/  LEA.HI.X R11, R6, UR13, R7, 0x1, P0 ;  /* 0x0000000d060b7c11 */ /* 0x000fe400080f0c07 */
[----:B------:R-:W-:Y:S02]  /*07a0*/  IADD3 R12, P0, PT, R9, R10, RZ ;  /* 0x0000000a090c7210 */ /* 0x000fe40007f1e0ff */
[----:B------:R-:W-:Y:S01]  /*07b0*/  MOV R6, UR6 ;  /* 0x0000000600067c02 */ /* 0x000fe20008000f00 */
[----:B------:R-:W2:Y:S01]  /*07c0*/  LDG.E.U16.CONSTANT R10, desc[UR10][R10.64] ;  /* 0x0000000a0a0a7981 */ /* 0x000ea2000c1e9500 */
[----:B------:R-:W-:Y:S02]  /*07d0*/  MOV R7, UR7 ;  /* 0x0000000700077c02 */ /* 0x000fe40008000f00 */
[----:B------:R-:W-:Y:S02]  /*07e0*/  IADD3.X R13, PT, PT, R17, R11, RZ, P0, !PT ;  /* 0x0000000b110d7210 */ /* 0x000fe400007fe4ff */
[----:B------:R-:W-:Y:S01]  /*07f0*/  IADD3 R14, P0, PT, R12, R9, RZ ;  /* 0x000000090c0e7210 */ /* 0x000fe20007f1e0ff */
[----:B------:R-:W3:Y:S03]  /*0800*/  LDG.E.U16.CONSTANT R0, desc[UR10][R6.64] ;  /* 0x0000000a06007981 */ /* 0x000ee6000c1e9500 */
[----:B------:R-:W-:Y:S01]  /*0810*/  IADD3.X R15, PT, PT, R13, R17, RZ, P0, !PT ;  /* 0x000000110d0f7210 */ /* 0x000fe200007fe4ff */
[----:B------:R-:W4:Y:S01]  /*0820*/  LDG.E.U16.CONSTANT R16, desc[UR10][R6.64+0x2] ;  /* 0x0000020a06107981 */ /* 0x000f22000c1e9500 */
[----:B------:R-:W-:-:S03]  /*0830*/  IADD3 R8, P0, PT, R14, R9, RZ ;  /* 0x000000090e087210 */ /* 0x000fc60007f1e0ff */
[----:B------:R-:W5:Y:S01]  /*0840*/  LDG.E.U16.CONSTANT R12, desc[UR10][R12.64] ;  /* 0x0000000a0c0c7981 */ /* 0x000f62000c1e9500 */
[----:B------:R-:W-:-:S03]  /*0850*/  IADD3.X R9, PT, PT, R15, R17, RZ, P0, !PT ;  /* 0x000000110f097210 */ /* 0x000fc600007fe4ff */
[----:B------:R-:W5:Y:S04]  /*0860*/  LDG.E.U16.CONSTANT R19, desc[UR10][R6.64+0x4] ;  /* 0x0000040a06137981 */ /* 0x000f68000c1e9500 */
[----:B------:R-:W5:Y:S04]  /*0870*/  LDG.E.U16.CONSTANT R14, desc[UR10][R14.64] ;  /* 0x0000000a0e0e7981 */ /* 0x000f68000c1e9500 */
[----:B------:R-:W5:Y:S04]  /*0880*/  LDG.E.U16.CONSTANT R20, desc[UR10][R6.64+0x6] ;  /* 0x0000060a06147981 */ /* 0x000f68000c1e9500 */
[----:B------:R-:W5:Y:S01]  /*0890*/  LDG.E.U16.CONSTANT R8, desc[UR10][R8.64] ;  /* 0x0000000a08087981 */ /* 0x000f62000c1e9500 */
[----:B------:R-:W-:-:S04]  /*08a0*/  UIADD3 UR4, UP1, UPT, UR4, 0x4, URZ ;  /* 0x0000000404047890 */ /* 0x000fc8000ff3e0ff */
[----:B------:R-:W-:Y:S01]  /*08b0*/  UIADD3.X UR5, UPT, UPT, URZ, UR5, URZ, UP1, !UPT ;  /* 0x00000005ff057290 */ /* 0x000fe20008ffe4ff */
[----:B--2---:R-:W-:Y:S02]  /*08c0*/  HADD2.F32 R11, -RZ, R10.H0_H0 ;  /* 0x2000000aff0b7230 */ /* 0x004fe40000004100 */
[----:B---3--:R-:W-:Y:S02]  /*08d0*/  HADD2.F32 R0, -RZ, R0.H0_H0 ;  /* 0x20000000ff007230 */ /* 0x008fe40000004100 */
[----:B----4-:R-:W-:-:S03]  /*08e0*/  HADD2.F32 R16, -RZ, R16.H0_H0 ;  /* 0x20000010ff107230 */ /* 0x010fc60000004100 */
[----:B------:R-:W-:Y:S01]  /*08f0*/  FFMA R0, R11, R0, R18 ;  /* 0x000000000b007223 */ /* 0x000fe20000000012 */
[----:B-----5:R-:W-:Y:S02]  /*0900*/  HADD2.F32 R17, -RZ, R12.H0_H0 ;  /* 0x2000000cff117230 */ /* 0x020fe40000004100 */
[----:B------:R-:W-:-:S03]  /*0910*/  HADD2.F32 R19, -RZ, R19.H0_H0 ;  /* 0x20000013ff137230 */ /* 0x000fc60000004100 */
[----:B------:R-:W-:Y:S01]  /*0920*/  FFMA R0, R17, R16, R0 ;  /* 0x0000001011007223 */ /* 0x000fe20000000000 */
[----:B------:R-:W-:Y:S02]  /*0930*/  HADD2.F32 R11, -RZ, R14.H0_H0 ;  /* 0x2000000eff0b7230 */ /* 0x000fe40000004100 */
[----:B------:R-:W-:-:S03]  /*0940*/  HADD2.F32 R20, -RZ, R20.H0_H0 ;  /* 0x20000014ff147230 */ /* 0x000fc60000004100 */
[----:B------:R-:W-:Y:S01]  /*0950*/  FFMA R0, R11, R19, R0 ;  /* 0x000000130b007223 */ /* 0x000fe20000000000 */
[----:B------:R-:W-:-:S05]  /*0960*/  HADD2.F32 R7, -RZ, R8.H0_H0 ;  /* 0x20000008ff077230 */ /* 0x000fca0000004100 */
[----:B------:R-:W-:-:S07]  /*0970*/  FFMA R18, R7, R20, R0 ;  /* 0x0000001407127223 */ /* 0x000fce0000000000 */
.L_x_3:
[----:B------:R-:W-:Y:S05]  /*0980*/  BRA.U !UP0, `(.L_x_0) ;  /* 0x0000000108d07547 */ /* 0x000fea000b800000 */
[----:B------:R-:W-:Y:S02]  /*0990*/  UISETP.NE.U32.AND UP1, UPT, UR9, 0x1, UPT ;  /* 0x000000010900788c */ /* 0x000fe4000bf25070 */
[----:B------:R-:W-:Y:S02]  /*09a0*/  ULOP3.LUT UR6, UR8, 0x1, URZ, 0xc0, !UPT ;  /* 0x0000000108067892 */ /* 0x000fe4000f8ec0ff */
[----:B------:R-:W-:Y:S02]  /*09b0*/  UISETP.NE.AND.EX UP1, UPT, URZ, URZ, UPT, UP1 ;  /* 0x000000ffff00728c */ /* 0x000fe4000bf25310 */
[----:B------:R-:W-:-:S04]  /*09c0*/  UISETP.NE.U32.AND UP0, UPT, UR6, 0x1, UPT ;  /* 0x000000010600788c */ /* 0x000fc8000bf05070 */
[----:B------:R-:W-:-:S03]  /*09d0*/  UISETP.NE.U32.AND.EX UP0, UPT, URZ, URZ, UPT, UP0 ;  /* 0x000000ffff00728c */ /* 0x000fc6000bf05100 */
[----:B------:R-:W-:Y:S08]  /*09e0*/  BRA.U !UP1, `(.L_x_4) ;  /* 0x00000001096c7547 */ /* 0x000ff0000b800000 */
[----:B------:R-:W0:Y:S01]  /*09f0*/  LDCU.128 UR12, c[0x0][0x380] ;  /* 0x00007000ff0c77ac */ /* 0x000e220008000c00 */
[----:B------:R-:W-:Y:S01]  /*0a00*/  HFMA2 R7, -RZ, RZ, 0, 0 ;  /* 0x00000000ff077431 */ /* 0x000fe200000001ff */
[----:B------:R-:W-:Y:S01]  /*0a10*/  MOV R6, R4 ;  /* 0x0000000400067202 */ /* 0x000fe20000000f00 */
[----:B------:R-:W-:-:S04]  /*0a20*/  IMAD R0, R2, UR5, RZ ;  /* 0x0000000502007c24 */ /* 0x000fc8000f8e02ff */
[----:B------:R-:W-:Y:S02]  /*0a30*/  IMAD R9, R3, UR4, R0 ;  /* 0x0000000403097c24 */ /* 0x000fe4000f8e0200 */
[----:B------:R-:W-:-:S04]  /*0a40*/  IMAD.WIDE.U32 R6, R2, UR4, R6 ;  /* 0x0000000402067c25 */ /* 0x000fc8000f8e0006 */
[----:B------:R-:W-:Y:S01]  /*0a50*/  IMAD.IADD R9, R7, 0x1, R9 ;  /* 0x0000000107097824 */ /* 0x000fe200078e0209 */
[----:B0-----:R-:W-:Y:S01]  /*0a60*/  ULEA UR6, UP1, UR4, UR14, 0x1 ;  /* 0x0000000e04067291 */ /* 0x001fe2000f8208ff */
[----:B------:R-:W-:-:S03]  /*0a70*/  LEA R8, P0, R6, UR12, 0x1 ;  /* 0x0000000c06087c11 */ /* 0x000fc6000f8008ff */
[----:B------:R-:W-:Y:S01]  /*0a80*/  ULEA.HI.X UR7, UR4, UR15, UR5, 0x1, UP1 ;  /* 0x0000000f04077291 */ /* 0x000fe200088f0c05 */
[----:B------:R-:W-:Y:S02]  /*0a90*/  LEA.HI.X R9, R6, UR13, R9, 0x1, P0 ;  /* 0x0000000d06097c11 */ /* 0x000fe400080f0c09 */
[----:B------:R-:W-:Y:S02]  /*0aa0*/  MOV R10, UR6 ;  /* 0x00000006000a7c02 */ /* 0x000fe40008000f00 */
[C---:B------:R-:W-:Y:S02]  /*0ab0*/  LEA R6, P0, R2.reuse, R8, 0x1 ;  /* 0x0000000802067211 */ /* 0x040fe400078008ff */
[----:B------:R-:W-:Y:S01]  /*0ac0*/  MOV R11, UR7 ;  /* 0x00000007000b7c02 */ /* 0x000fe20008000f00 */
[----:B------:R-:W2:Y:S01]  /*0ad0*/  LDG.E.U16.CONSTANT R8, desc[UR10][R8.64] ;  /* 0x0000000a08087981 */ /* 0x000ea2000c1e9500 */
[----:B------:R-:W-:-:S03]  /*0ae0*/  LEA.HI.X R7, R2, R9, R3, 0x1, P0 ;  /* 0x0000000902077211 */ /* 0x000fc600000f0c03 */
[----:B------:R-:W3:Y:S04]  /*0af0*/  LDG.E.U16.CONSTANT R0, desc[UR10][R10.64] ;  /* 0x0000000a0a007981 */ /* 0x000ee8000c1e9500 */
[----:B------:R-:W4:Y:S04]  /*0b00*/  LDG.E.U16.CONSTANT R14, desc[UR10][R10.64+0x2] ;  /* 0x0000020a0a0e7981 */ /* 0x000f28000c1e9500 */
[----:B------:R-:W5:Y:S01]  /*0b10*/  LDG.E.U16.CONSTANT R6, desc[UR10][R6.64] ;  /* 0x0000000a06067981 */ /* 0x000f62000c1e9500 */
[----:B------:R-:W-:-:S04]  /*0b20*/  UIADD3 UR4, UP1, UPT, UR4, 0x2, URZ ;  /* 0x0000000204047890 */ /* 0x000fc8000ff3e0ff */
[----:B------:R-:W-:Y:S01]  /*0b30*/  UIADD3.X UR5, UPT, UPT, URZ, UR5, URZ, UP1, !UPT ;  /* 0x00000005ff057290 */ /* 0x000fe20008ffe4ff */
[----:B--2---:R-:W-:Y:S02]  /*0b40*/  HADD2.F32 R13, -RZ, R8.H0_H0 ;  /* 0x20000008ff0d7230 */ /* 0x004fe40000004100 */
[----:B---3--:R-:W-:Y:S02]  /*0b50*/  HADD2.F32 R12, -RZ, R0.H0_H0 ;  /* 0x20000000ff0c7230 */ /* 0x008fe40000004100 */
[----:B----4-:R-:W-:-:S03]  /*0b60*/  HADD2.F32 R14, -RZ, R14.H0_H0 ;  /* 0x2000000eff0e7230 */ /* 0x010fc60000004100 */
[----:B------:R-:W-:Y:S01]  /*0b70*/  FFMA R13, R13, R12, R18 ;  /* 0x0000000c0d0d7223 */ /* 0x000fe20000000012 */
[----:B-----5:R-:W-:-:S05]  /*0b80*/  HADD2.F32 R0, -RZ, R6.H0_H0 ;  /* 0x20000006ff007230 */ /* 0x020fca0000004100 */
[----:B------:R-:W-:-:S07]  /*0b90*/  FFMA R18, R14, R0, R13 ;  /* 0x000000000e127223 */ /* 0x000fce000000000d */
.L_x_4:
[----:B------:R-:W-:Y:S05]  /*0ba0*/  BRA.U UP0, `(.L_x_0) ;  /* 0x0000000100487547 */ /* 0x000fea000b800000 */
[----:B------:R-:W0:Y:S01]  /*0bb0*/  LDCU.128 UR12, c[0x0][0x380] ;  /* 0x00007000ff0c77ac */ /* 0x000e220008000c00 */
[----:B------:R-:W-:Y:S01]  /*0bc0*/  HFMA2 R7, -RZ, RZ, 0, 0 ;  /* 0x00000000ff077431 */ /* 0x000fe200000001ff */
[----:B------:R-:W-:Y:S01]  /*0bd0*/  MOV R6, R4 ;  /* 0x0000000400067202 */ /* 0x000fe20000000f00 */
[----:B------:R-:W-:-:S04]  /*0be0*/  IMAD R0, R2, UR5, RZ ;  /* 0x0000000502007c24 */ /* 0x000fc8000f8e02ff */
[----:B------:R-:W-:Y:S02]  /*0bf0*/  IMAD R3, R3, UR4, R0 ;  /* 0x0000000403037c24 */ /* 0x000fe4000f8e0200 */
[----:B------:R-:W-:-:S05]  /*0c00*/  IMAD.WIDE.U32 R6, R2, UR4, R6 ;  /* 0x0000000402067c25 */ /* 0x000fca000f8e0006 */
[----:B------:R-:W-:Y:S01]  /*0c10*/  IADD3 R3, PT, PT, R7, R3, RZ ;  /* 0x0000000307037210 */ /* 0x000fe20007ffe0ff */
[----:B0-----:R-:W-:Y:S01]  /*0c20*/  ULEA UR6, UP0, UR4, UR14, 0x1 ;  /* 0x0000000e04067291 */ /* 0x001fe2000f8008ff */
[----:B------:R-:W-:-:S03]  /*0c30*/  LEA R2, P0, R6, UR12, 0x1 ;  /* 0x0000000c06027c11 */ /* 0x000fc6000f8008ff */
[----:B------:R-:W-:Y:S01]  /*0c40*/  ULEA.HI.X UR4, UR4, UR15, UR5, 0x1, UP0 ;  /* 0x0000000f04047291 */ /* 0x000fe200080f0c05 */
[----:B------:R-:W-:Y:S02]  /*0c50*/  LEA.HI.X R3, R6, UR13, R3, 0x1, P0 ;  /* 0x0000000d06037c11 */ /* 0x000fe400080f0c03 */
[----:B------:R-:W-:-:S03]  /*0c60*/  MOV R8, UR6 ;  /* 0x0000000600087c02 */ /* 0x000fc60008000f00 */
[----:B------:R-:W-:Y:S01]  /*0c70*/  MOV R9, UR4 ;  /* 0x0000000400097c02 */ /* 0x000fe20008000f00 */
[----:B------:R-:W2:Y:S04]  /*0c80*/  LDG.E.U16.CONSTANT R2, desc[UR10][R2.64] ;  /* 0x0000000a02027981 */ /* 0x000ea8000c1e9500 */
[----:B------:R-:W3:Y:S01]  /*0c90*/  LDG.E.U16.CONSTANT R8, desc[UR10][R8.64] ;  /* 0x0000000a08087981 */ /* 0x000ee2000c1e9500 */
[----:B--2---:R-:W-:Y:S02]  /*0ca0*/  HADD2.F32 R7, -RZ, R2.H0_H0 ;  /* 0x20000002ff077230 */ /* 0x004fe40000004100 */
[----:B---3--:R-:W-:-:S05]  /*0cb0*/  HADD2.F32 R0, -RZ, R8.H0_H0 ;  /* 0x20000008ff007230 */ /* 0x008fca0000004100 */
[----:B------:R-:W-:-:S07]  /*0cc0*/  FFMA R18, R7, R0, R18 ;  /* 0x0000000007127223 */ /* 0x000fce0000000012 */
.L_x_0:
[----:B------:R-:W0:Y:S01]  /*0cd0*/  LDCU.64 UR4, c[0x0][0x390] ;  /* 0x00007200ff0477ac */ /* 0x000e220008000a00 */
[----:B------:R-:W-:Y:S02]  /*0ce0*/  F2FP.F16.F32.PACK_AB R18, RZ, R18 ;  /* 0x00000012ff12723e */ /* 0x000fe400000000ff */
[----:B0-----:R-:W-:-:S04]  /*0cf0*/  LEA R2, P0, R4, UR4, 0x1 ;  /* 0x0000000404027c11 */ /* 0x001fc8000f8008ff */
[----:B------:R-:W-:-:S05]  /*0d00*/  LEA.HI.X R3, R4, UR5, RZ, 0x1, P0 ;  /* 0x0000000504037c11 */ /* 0x000fca00080f0cff */
[----:B------:R-:W-:Y:S01]  /*0d10*/  STG.E.U16 desc[UR10][R2.64], R18 ;  /* 0x0000001202007986 */ /* 0x000fe2000c10150a */
[----:B------:R-:W-:Y:S05]  /*0d20*/  EXIT ;  /* 0x000000000000794d */ /* 0x000fea0003800000 */
.L_x_5:
[----:B------:R-:W-:-:S00]  /*0d30*/  BRA `(.L_x_5) ;  /* 0xfffffffc00fc7947 */ /* 0x000fc0000383ffff */
[----:B------:R-:W-:-:S00]  /*0d40*/  NOP ;  /* 0x0000000000007918 */ /* 0x000fc00000000000 */
        /* <DEDUP_REMOVED lines=11> */
.L_x_6:


//--------------------- .nv.shared.reserved.0     --------------------------
	.section	.nv.shared.reserved.0,"aw",@nobits
	.weak		__nv_reservedSMEM_offset_0_alias
	.size		__nv_reservedSMEM_offset_0_alias, 0, 64
	.other		__nv_reservedSMEM_offset_0_alias,@"STO_CUDA_RESERVED_SHARED STV_DEFAULT"
__nv_reservedSMEM_offset_0_alias:
	.zero		0
	.zero		64


//--------------------- .nv.constant0._Z17threadNaiveKernelPK6__halfS1_PS_mm --------------------------
	.section	.nv.constant0._Z17threadNaiveKernelPK6__halfS1_PS_mm,"a",@progbits
	.sectionflags	@""
	.align	4
.nv.constant0._Z17threadNaiveKernelPK6__halfS1_PS_mm:
	.zero		936


//--------------------- SYMBOLS --------------------------

	.type		.nv.reservedSmem.offset0,@object
	.size		.nv.reservedSmem.offset0,0x4
